//
// Generated by NVIDIA NVVM Compiler
//
// Compiler Build ID: CL-36424714
// Cuda compilation tools, release 13.0, V13.0.88
// Based on NVVM 20.0.0
//

.version 9.0
.target sm_100
.address_size 64

	// .globl	_Z6func_0PiP17flat_mem_alnreg_vPP12mem_alnreg_v
.extern .func  (.param .b64 func_retval0) malloc
(
	.param .b64 malloc_param_0
)
;

.visible .entry _Z6func_0PiP17flat_mem_alnreg_vPP12mem_alnreg_v(
	.param .u64 .ptr .align 1 _Z6func_0PiP17flat_mem_alnreg_vPP12mem_alnreg_v_param_0,
	.param .u64 .ptr .align 1 _Z6func_0PiP17flat_mem_alnreg_vPP12mem_alnreg_v_param_1,
	.param .u64 .ptr .align 1 _Z6func_0PiP17flat_mem_alnreg_vPP12mem_alnreg_v_param_2
)
{
	.reg .pred 	%p<3>;
	.reg .b32 	%r<4>;
	.reg .b64 	%rd<27>;

	ld.param.u64 	%rd4, [_Z6func_0PiP17flat_mem_alnreg_vPP12mem_alnreg_v_param_0];
	ld.param.u64 	%rd5, [_Z6func_0PiP17flat_mem_alnreg_vPP12mem_alnreg_v_param_1];
	ld.param.u64 	%rd6, [_Z6func_0PiP17flat_mem_alnreg_vPP12mem_alnreg_v_param_2];
	{ // callseq 0, 0
	.param .b64 param0;
	st.param.b64 	[param0], 24;
	.param .b64 retval0;
	call.uni (retval0), 
	malloc, 
	(
	param0
	);
	ld.param.b64 	%rd7, [retval0];
	} // callseq 0
	mov.b64 	%rd8, 10;
	st.u64 	[%rd7], %rd8;
	mov.b64 	%rd9, 15;
	st.u64 	[%rd7+8], %rd9;
	{ // callseq 1, 0
	.param .b64 param0;
	st.param.b64 	[param0], 880;
	.param .b64 retval0;
	call.uni (retval0), 
	malloc, 
	(
	param0
	);
	ld.param.b64 	%rd10, [retval0];
	} // callseq 1
	st.u64 	[%rd7+16], %rd10;
	ld.u64 	%rd12, [%rd7];
	setp.eq.s64 	%p1, %rd12, 0;
	@%p1 bra 	$L__BB0_3;
	mov.b64 	%rd26, 0;
$L__BB0_2:
	ld.u64 	%rd14, [%rd7+16];
	mad.lo.s64 	%rd15, %rd26, 88, %rd14;
	st.u32 	[%rd15+28], %rd26;
	add.s64 	%rd26, %rd26, 1;
	ld.u64 	%rd16, [%rd7];
	setp.gt.u64 	%p2, %rd16, %rd26;
	@%p2 bra 	$L__BB0_2;
$L__BB0_3:
	cvta.to.global.u64 	%rd17, %rd6;
	cvta.to.global.u64 	%rd18, %rd4;
	cvta.to.global.u64 	%rd19, %rd5;
	mov.u32 	%r1, %ctaid.x;
	mul.wide.u32 	%rd20, %r1, 8;
	add.s64 	%rd21, %rd17, %rd20;
	st.global.u64 	[%rd21], %rd7;
	ld.u32 	%r2, [%rd7];
	atom.global.add.u32 	%r3, [%rd18], %r2;
	ld.u64 	%rd22, [%rd7];
	mul.wide.u32 	%rd23, %r1, 16;
	add.s64 	%rd24, %rd19, %rd23;
	st.global.u64 	[%rd24], %rd22;
	ld.u64 	%rd25, [%rd7+8];
	st.global.u64 	[%rd24+8], %rd25;
	ret;

}
	// .globl	_Z6func_1PP12mem_alnreg_vPiP12mem_alnreg_t
.visible .entry _Z6func_1PP12mem_alnreg_vPiP12mem_alnreg_t(
	.param .u64 .ptr .align 1 _Z6func_1PP12mem_alnreg_vPiP12mem_alnreg_t_param_0,
	.param .u64 .ptr .align 1 _Z6func_1PP12mem_alnreg_vPiP12mem_alnreg_t_param_1,
	.param .u64 .ptr .align 1 _Z6func_1PP12mem_alnreg_vPiP12mem_alnreg_t_param_2
)
{
	.reg .pred 	%p<3>;
	.reg .b16 	%rs<2>;
	.reg .b32 	%r<3>;
	.reg .b64 	%rd<27>;

	ld.param.u64 	%rd8, [_Z6func_1PP12mem_alnreg_vPiP12mem_alnreg_t_param_0];
	ld.param.u64 	%rd9, [_Z6func_1PP12mem_alnreg_vPiP12mem_alnreg_t_param_1];
	ld.param.u64 	%rd10, [_Z6func_1PP12mem_alnreg_vPiP12mem_alnreg_t_param_2];
	cvta.to.global.u64 	%rd11, %rd10;
	cvta.to.global.u64 	%rd12, %rd8;
	cvta.to.global.u64 	%rd13, %rd9;
	mov.u32 	%r1, %ctaid.x;
	mul.wide.u32 	%rd14, %r1, 4;
	add.s64 	%rd15, %rd13, %rd14;
	ld.global.u32 	%r2, [%rd15];
	mul.wide.u32 	%rd16, %r1, 8;
	add.s64 	%rd17, %rd12, %rd16;
	ld.global.u64 	%rd18, [%rd17];
	cvta.to.global.u64 	%rd19, %rd18;
	ld.global.u64 	%rd20, [%rd19];
	mul.wide.s32 	%rd21, %r2, 88;
	add.s64 	%rd1, %rd11, %rd21;
	ld.global.u64 	%rd2, [%rd19+16];
	shl.b64 	%rd22, %rd20, 32;
	cvt.s64.s32 	%rd3, %rd20;
	setp.eq.s64 	%p1, %rd22, 0;
	@%p1 bra 	$L__BB1_3;
	mul.lo.s64 	%rd4, %rd3, 88;
	cvta.to.global.u64 	%rd5, %rd2;
	mov.b64 	%rd26, 0;
$L__BB1_2:
	add.s64 	%rd24, %rd5, %rd26;
	ld.global.u8 	%rs1, [%rd24];
	add.s64 	%rd25, %rd1, %rd26;
	st.global.u8 	[%rd25], %rs1;
	add.s64 	%rd26, %rd26, 1;
	setp.lt.u64 	%p2, %rd26, %rd4;
	@%p2 bra 	$L__BB1_2;
$L__BB1_3:
	ret;

}


// ===== COMPILED SASS (sm_100) =====

	.target	sm_100

	.elftype	@"ET_EXEC"


//--------------------- .note.nv.tkinfo           --------------------------
	.section	.note.nv.tkinfo,"",@"SHT_NOTE"
	.sectionflags	@"SHF_NOTE_NV_TKINFO"
	.tkinfo
        /*0018*/ 	.word	0x00000002
        /*0030*/ 	.string	""
        /*0030*/ 	.string	"ptxas"
        /*0030*/ 	.string	"Cuda compilation tools, release 13.0, V13.0.88"
        /*0030*/ 	.string	"Build cuda_13.0.r13.0/compiler.36424714_0"
        /*0030*/ 	.string	"-arch sm_100 -m 64 "



//--------------------- .note.nv.cuinfo           --------------------------
	.section	.note.nv.cuinfo,"",@"SHT_NOTE"
	.sectionflags	@"SHF_NOTE_NV_CUINFO"
        /*0018*/ 	.short	0x0002
        /*001a*/ 	.short	0x0064
        /*001c*/ 	.short	0x0082
	.zero		2


//--------------------- .nv.info                  --------------------------
	.section	.nv.info,"",@"SHT_CUDA_INFO"
	.align	4


	//----- nvinfo : EIATTR_REGCOUNT
	.align		4
        /*0000*/ 	.byte	0x04, 0x2f
        /*0002*/ 	.short	(.L_1 - .L_0)
	.align		4
.L_0:
        /*0004*/ 	.word	index@(_Z6func_0PiP17flat_mem_alnreg_vPP12mem_alnreg_v)
        /*0008*/ 	.word	0x00000018


	//----- nvinfo : EIATTR_FRAME_SIZE
	.align		4
.L_1:
        /*000c*/ 	.byte	0x04, 0x11
        /*000e*/ 	.short	(.L_3 - .L_2)
	.align		4
.L_2:
        /*0010*/ 	.word	index@(_Z6func_0PiP17flat_mem_alnreg_vPP12mem_alnreg_v)
        /*0014*/ 	.word	0x00000000


	//----- nvinfo : EIATTR_REGCOUNT
	.align		4
.L_3:
        /*0018*/ 	.byte	0x04, 0x2f
        /*001a*/ 	.short	(.L_5 - .L_4)
	.align		4
.L_4:
        /*001c*/ 	.word	index@(_Z6func_1PP12mem_alnreg_vPiP12mem_alnreg_t)
        /*0020*/ 	.word	0x0000001a


	//----- nvinfo : EIATTR_FRAME_SIZE
	.align		4
.L_5:
        /*0024*/ 	.byte	0x04, 0x11
        /*0026*/ 	.short	(.L_7 - .L_6)
	.align		4
.L_6:
        /*0028*/ 	.word	index@(_Z6func_1PP12mem_alnreg_vPiP12mem_alnreg_t)
        /*002c*/ 	.word	0x00000000


	//----- nvinfo : EIATTR_MIN_STACK_SIZE
	.align		4
.L_7:
        /*0030*/ 	.byte	0x04, 0x12
        /*0032*/ 	.short	(.L_9 - .L_8)
	.align		4
.L_8:
        /*0034*/ 	.word	index@(_Z6func_1PP12mem_alnreg_vPiP12mem_alnreg_t)
        /*0038*/ 	.word	0x00000000


	//----- nvinfo : EIATTR_MIN_STACK_SIZE
	.align		4
.L_9:
        /*003c*/ 	.byte	0x04, 0x12
        /*003e*/ 	.short	(.L_11 - .L_10)
	.align		4
.L_10:
        /*0040*/ 	.word	index@(_Z6func_0PiP17flat_mem_alnreg_vPP12mem_alnreg_v)
        /*0044*/ 	.word	0x00000000
.L_11:


//--------------------- .nv.compat                --------------------------
	.section	.nv.compat,"",@"SHT_CUDA_COMPAT_INFO"
	.align	4
        /*0000*/ 	.byte	0x02, 0x09, 0x00, 0x00, 0x02, 0x02, 0x01, 0x00, 0x02, 0x05, 0x05, 0x00, 0x03, 0x07, 0x01, 0x01
        /*0010*/ 	.byte	0x02, 0x03, 0x00, 0x00, 0x02, 0x06, 0x01, 0x00, 0x04, 0x0b, 0x08, 0x00, 0x09, 0x00, 0x00, 0x00
        /*0020*/ 	.byte	0x00, 0x00, 0x00, 0x00


//--------------------- .nv.info._Z6func_1PP12mem_alnreg_vPiP12mem_alnreg_t --------------------------
	.section	.nv.info._Z6func_1PP12mem_alnreg_vPiP12mem_alnreg_t,"",@"SHT_CUDA_INFO"
	.sectionflags	@""
	.align	4


	//----- nvinfo : EIATTR_CUDA_API_VERSION
	.align		4
        /*0000*/ 	.byte	0x04, 0x37
        /*0002*/ 	.short	(.L_13 - .L_12)
.L_12:
        /*0004*/ 	.word	0x00000082


	//----- nvinfo : EIATTR_KPARAM_INFO
	.align		4
.L_13:
        /*0008*/ 	.byte	0x04, 0x17
        /*000a*/ 	.short	(.L_15 - .L_14)
.L_14:
        /*000c*/ 	.word	0x00000000
        /*0010*/ 	.short	0x0002
        /*0012*/ 	.short	0x0010
        /*0014*/ 	.byte	0x00, 0xf5, 0x21, 0x00


	//----- nvinfo : EIATTR_KPARAM_INFO
	.align		4
.L_15:
        /*0018*/ 	.byte	0x04, 0x17
        /*001a*/ 	.short	(.L_17 - .L_16)
.L_16:
        /*001c*/ 	.word	0x00000000
        /*0020*/ 	.short	0x0001
        /*0022*/ 	.short	0x0008
        /*0024*/ 	.byte	0x00, 0xf5, 0x21, 0x00


	//----- nvinfo : EIATTR_KPARAM_INFO
	.align		4
.L_17:
        /*0028*/ 	.byte	0x04, 0x17
        /*002a*/ 	.short	(.L_19 - .L_18)
.L_18:
        /*002c*/ 	.word	0x00000000
        /*0030*/ 	.short	0x0000
        /*0032*/ 	.short	0x0000
        /*0034*/ 	.byte	0x00, 0xf5, 0x21, 0x00


	//----- nvinfo : EIATTR_SPARSE_MMA_MASK
	.align		4
.L_19:
        /*0038*/ 	.byte	0x03, 0x50
        /*003a*/ 	.short	0x0000


	//----- nvinfo : EIATTR_MAXREG_COUNT
	.align		4
        /*003c*/ 	.byte	0x03, 0x1b
        /*003e*/ 	.short	0x00ff


	//----- nvinfo : EIATTR_MERCURY_ISA_VERSION
	.align		4
        /*0040*/ 	.byte	0x03, 0x5f
        /*0042*/ 	.short	0x0101


	//----- nvinfo : EIATTR_VRC_CTA_INIT_COUNT
	.align		4
        /*0044*/ 	.byte	0x02, 0x4a
	.zero		1
	.zero		1


	//----- nvinfo : EIATTR_EXIT_INSTR_OFFSETS
	.align		4
        /*0048*/ 	.byte	0x04, 0x1c
        /*004a*/ 	.short	(.L_21 - .L_20)


	//   ....[0]....
.L_20:
        /*004c*/ 	.word	0x000000b0


	//   ....[1]....
        /*0050*/ 	.word	0x000004d0


	//   ....[2]....
        /*0054*/ 	.word	0x00000540


	//----- nvinfo : EIATTR_CBANK_PARAM_SIZE
	.align		4
.L_21:
        /*0058*/ 	.byte	0x03, 0x19
        /*005a*/ 	.short	0x0018


	//----- nvinfo : EIATTR_PARAM_CBANK
	.align		4
        /*005c*/ 	.byte	0x04, 0x0a
        /*005e*/ 	.short	(.L_23 - .L_22)
	.align		4
.L_22:
        /*0060*/ 	.word	index@(.nv.constant0._Z6func_1PP12mem_alnreg_vPiP12mem_alnreg_t)
        /*0064*/ 	.short	0x0380
        /*0066*/ 	.short	0x0018


	//----- nvinfo : EIATTR_SW_WAR
	.align		4
.L_23:
        /*0068*/ 	.byte	0x04, 0x36
        /*006a*/ 	.short	(.L_25 - .L_24)
.L_24:
        /*006c*/ 	.word	0x00000008
.L_25:


//--------------------- .nv.info._Z6func_0PiP17flat_mem_alnreg_vPP12mem_alnreg_v --------------------------
	.section	.nv.info._Z6func_0PiP17flat_mem_alnreg_vPP12mem_alnreg_v,"",@"SHT_CUDA_INFO"
	.sectionflags	@""
	.align	4


	//----- nvinfo : EIATTR_CUDA_API_VERSION
	.align		4
        /*0000*/ 	.byte	0x04, 0x37
        /*0002*/ 	.short	(.L_27 - .L_26)
.L_26:
        /*0004*/ 	.word	0x00000082


	//----- nvinfo : EIATTR_KPARAM_INFO
	.align		4
.L_27:
        /*0008*/ 	.byte	0x04, 0x17
        /*000a*/ 	.short	(.L_29 - .L_28)
.L_28:
        /*000c*/ 	.word	0x00000000
        /*0010*/ 	.short	0x0002
        /*0012*/ 	.short	0x0010
        /*0014*/ 	.byte	0x00, 0xf5, 0x21, 0x00


	//----- nvinfo : EIATTR_KPARAM_INFO
	.align		4
.L_29:
        /*0018*/ 	.byte	0x04, 0x17
        /*001a*/ 	.short	(.L_31 - .L_30)
.L_30:
        /*001c*/ 	.word	0x00000000
        /*0020*/ 	.short	0x0001
        /*0022*/ 	.short	0x0008
        /*0024*/ 	.byte	0x00, 0xf5, 0x21, 0x00


	//----- nvinfo : EIATTR_KPARAM_INFO
	.align		4
.L_31:
        /*0028*/ 	.byte	0x04, 0x17
        /*002a*/ 	.short	(.L_33 - .L_32)
.L_32:
        /*002c*/ 	.word	0x00000000
        /*0030*/ 	.short	0x0000
        /*0032*/ 	.short	0x0000
        /*0034*/ 	.byte	0x00, 0xf5, 0x21, 0x00


	//----- nvinfo : EIATTR_SPARSE_MMA_MASK
	.align		4
.L_33:
        /*0038*/ 	.byte	0x03, 0x50
        /*003a*/ 	.short	0x0000


	//----- nvinfo : EIATTR_MAXREG_COUNT
	.align		4
        /*003c*/ 	.byte	0x03, 0x1b
        /*003e*/ 	.short	0x00ff


	//----- nvinfo : EIATTR_EXTERNS
	.align		4
        /*0040*/ 	.byte	0x04, 0x0f
        /*0042*/ 	.short	(.L_35 - .L_34)


	//   ....[0]....
	.align		4
.L_34:
        /*0044*/ 	.word	index@(malloc)


	//----- nvinfo : EIATTR_MERCURY_ISA_VERSION
	.align		4
.L_35:
        /*0048*/ 	.byte	0x03, 0x5f
        /*004a*/ 	.short	0x0101


	//----- nvinfo : EIATTR_INT_WARP_WIDE_INSTR_OFFSETS
	.align		4
        /*004c*/ 	.byte	0x04, 0x31
        /*004e*/ 	.short	(.L_37 - .L_36)


	//   ....[0]....
.L_36:
        /*0050*/ 	.word	0x00000300


	//   ....[1]....
        /*0054*/ 	.word	0x00000350


	//----- nvinfo : EIATTR_VRC_CTA_INIT_COUNT
	.align		4
.L_37:
        /*0058*/ 	.byte	0x02, 0x4a
	.zero		1
	.zero		1


	//----- nvinfo : EIATTR_SYSCALL_OFFSETS
	.align		4
        /*005c*/ 	.byte	0x04, 0x46
        /*005e*/ 	.short	(.L_39 - .L_38)


	//   ....[0]....
.L_38:
        /*0060*/ 	.word	0x00000070


	//   ....[1]....
        /*0064*/ 	.word	0x00000140


	//----- nvinfo : EIATTR_EXIT_INSTR_OFFSETS
	.align		4
.L_39:
        /*0068*/ 	.byte	0x04, 0x1c
        /*006a*/ 	.short	(.L_41 - .L_40)


	//   ....[0]....
.L_40:
        /*006c*/ 	.word	0x000003d0


	//----- nvinfo : EIATTR_CRS_STACK_SIZE
	.align		4
.L_41:
        /*0070*/ 	.byte	0x04, 0x1e
        /*0072*/ 	.short	(.L_43 - .L_42)
.L_42:
        /*0074*/ 	.word	0x00000000


	//----- nvinfo : EIATTR_CBANK_PARAM_SIZE
	.align		4
.L_43:
        /*0078*/ 	.byte	0x03, 0x19
        /*007a*/ 	.short	0x0018


	//----- nvinfo : EIATTR_PARAM_CBANK
	.align		4
        /*007c*/ 	.byte	0x04, 0x0a
        /*007e*/ 	.short	(.L_45 - .L_44)
	.align		4
.L_44:
        /*0080*/ 	.word	index@(.nv.constant0._Z6func_0PiP17flat_mem_alnreg_vPP12mem_alnreg_v)
        /*0084*/ 	.short	0x0380
        /*0086*/ 	.short	0x0018


	//----- nvinfo : EIATTR_SW_WAR
	.align		4
.L_45:
        /*0088*/ 	.byte	0x04, 0x36
        /*008a*/ 	.short	(.L_47 - .L_46)
.L_46:
        /*008c*/ 	.word	0x00000008
.L_47:


//--------------------- .nv.callgraph             --------------------------
	.section	.nv.callgraph,"",@"SHT_CUDA_CALLGRAPH"
	.align	4
	.sectionentsize	8
	.align		4
        /*0000*/ 	.word	0x00000000
	.align		4
        /*0004*/ 	.word	0xffffffff
	.align		4
        /*0008*/ 	.word	index@(_Z6func_0PiP17flat_mem_alnreg_vPP12mem_alnreg_v)
	.align		4
        /*000c*/ 	.word	index@(malloc)
	.align		4
        /*0010*/ 	.word	0x00000000
	.align		4
        /*0014*/ 	.word	0xfffffffe
	.align		4
        /*0018*/ 	.word	0x00000000
	.align		4
        /*001c*/ 	.word	0xfffffffd
	.align		4
        /*0020*/ 	.word	0x00000000
	.align		4
        /*0024*/ 	.word	0xfffffffc


//--------------------- .nv.constant4             --------------------------
	.section	.nv.constant4,"a",@progbits
	.align	8
	.align		8
.nv.constant4:
        /*0000*/ 	.dword	malloc


//--------------------- .text._Z6func_1PP12mem_alnreg_vPiP12mem_alnreg_t --------------------------
	.section	.text._Z6func_1PP12mem_alnreg_vPiP12mem_alnreg_t,"ax",@progbits
	.align	128
        .global         _Z6func_1PP12mem_alnreg_vPiP12mem_alnreg_t
        .type           _Z6func_1PP12mem_alnreg_vPiP12mem_alnreg_t,@function
        .size           _Z6func_1PP12mem_alnreg_vPiP12mem_alnreg_t,(.L_x_9 - _Z6func_1PP12mem_alnreg_vPiP12mem_alnreg_t)
        .other          _Z6func_1PP12mem_alnreg_vPiP12mem_alnreg_t,@"STO_CUDA_ENTRY STV_DEFAULT"
_Z6func_1PP12mem_alnreg_vPiP12mem_alnreg_t:
.text._Z6func_1PP12mem_alnreg_vPiP12mem_alnreg_t:
[----:B------:R-:W-:Y:S01]  /*0000*/  LDC R1, c[0x0][0x37c] ;  /* 0x0000df00ff017b82 */ /* 0x000fe20000000800 */
[----:B------:R-:W0:Y:S07]  /*0010*/  S2R R7, SR_CTAID.X ;  /* 0x0000000000077919 */ /* 0x000e2e0000002500 */
[----:B------:R-:W0:Y:S01]  /*0020*/  LDC.64 R4, c[0x0][0x380] ;  /* 0x0000e000ff047b82 */ /* 0x000e220000000a00 */
[----:B------:R-:W1:Y:S07]  /*0030*/  LDCU.64 UR4, c[0x0][0x358] ;  /* 0x00006b00ff0477ac */ /* 0x000e6e0008000a00 */
[----:B------:R-:W2:Y:S01]  /*0040*/  LDC.64 R2, c[0x0][0x388] ;  /* 0x0000e200ff027b82 */ /* 0x000ea20000000a00 */
[----:B0-----:R-:W-:-:S05]  /*0050*/  IMAD.WIDE.U32 R4, R7, 0x8, R4 ;  /* 0x0000000807047825 */ /* 0x001fca00078e0004 */
[----:B-1----:R-:W3:Y:S04]  /*0060*/  LDG.E.64 R8, desc[UR4][R4.64] ;  /* 0x0000000404087981 */ /* 0x002ee8000c1e1b00 */
[----:B---3--:R-:W3:Y:S01]  /*0070*/  LDG.E R0, desc[UR4][R8.64] ;  /* 0x0000000408007981 */ /* 0x008ee2000c1e1900 */
[----:B--2---:R-:W-:-:S05]  /*0080*/  IMAD.WIDE.U32 R2, R7, 0x4, R2 ;  /* 0x0000000407027825 */ /* 0x004fca00078e0002 */
[----:B------:R0:W5:Y:S01]  /*0090*/  LDG.E R15, desc[UR4][R2.64] ;  /* 0x00000004020f7981 */ /* 0x000162000c1e1900 */
[----:B---3--:R-:W-:-:S13]  /*00a0*/  ISETP.NE.AND.EX P0, PT, R0, RZ, PT, !PT ;  /* 0x000000ff0000720c */ /* 0x008fda0003f053f0 */
[----:B0-----:R-:W-:Y:S05]  /*00b0*/  @!P0 EXIT ;  /* 0x000000000000894d */ /* 0x001fea0003800000 */
[----:B------:R0:W2:Y:S01]  /*00c0*/  LDG.E.64 R2, desc[UR4][R8.64+0x10] ;  /* 0x0000100408027981 */ /* 0x0000a2000c1e1b00 */
[----:B------:R-:W-:Y:S01]  /*00d0*/  SHF.R.S32.HI R6, RZ, 0x1f, R0 ;  /* 0x0000001fff067819 */ /* 0x000fe20000011400 */
[----:B------:R-:W-:-:S04]  /*00e0*/  IMAD.WIDE.U32 R4, R0, 0x58, RZ ;  /* 0x0000005800047825 */ /* 0x000fc800078e00ff */
[----:B------:R-:W-:Y:S01]  /*00f0*/  IMAD R7, R6, 0x58, RZ ;  /* 0x0000005806077824 */ /* 0x000fe200078e02ff */
[----:B------:R-:W-:Y:S01]  /*0100*/  ISETP.GT.U32.AND P0, PT, R4, RZ, PT ;  /* 0x000000ff0400720c */ /* 0x000fe20003f04070 */
[----:B------:R-:W-:Y:S02]  /*0110*/  IMAD.MOV.U32 R11, RZ, RZ, RZ ;  /* 0x000000ffff0b7224 */ /* 0x000fe400078e00ff */
[----:B------:R-:W-:Y:S01]  /*0120*/  IMAD.IADD R0, R5, 0x1, R7 ;  /* 0x0000000105007824 */ /* 0x000fe200078e0207 */
[----:B0-----:R-:W0:Y:S01]  /*0130*/  LDC.64 R8, c[0x0][0x390] ;  /* 0x0000e400ff087b82 */ /* 0x001e220000000a00 */
[----:B------:R-:W-:-:S03]  /*0140*/  IMAD.MOV.U32 R7, RZ, RZ, RZ ;  /* 0x000000ffff077224 */ /* 0x000fc600078e00ff */
[----:B------:R-:W-:-:S13]  /*0150*/  ISETP.GT.U32.AND.EX P0, PT, R0, RZ, PT, P0 ;  /* 0x000000ff0000720c */ /* 0x000fda0003f04100 */
[----:B--2---:R-:W-:-:S05]  /*0160*/  @!P0 IADD3 R12, P1, PT, R2, R11, RZ ;  /* 0x0000000b020c8210 */ /* 0x004fca0007f3e0ff */
[----:B------:R-:W-:-:S05]  /*0170*/  @!P0 IMAD.X R13, R3, 0x1, R7, P1 ;  /* 0x00000001030d8824 */ /* 0x000fca00008e0607 */
[----:B------:R1:W2:Y:S01]  /*0180*/  @!P0 LDG.E.U8 R17, desc[UR4][R12.64] ;  /* 0x000000040c118981 */ /* 0x0002a2000c1e1100 */
[----:B0----5:R-:W-:-:S03]  /*0190*/  IMAD.WIDE R8, R15, 0x58, R8 ;  /* 0x000000580f087825 */ /* 0x021fc600078e0208 */
[----:B-1----:R-:W-:Y:S01]  /*01a0*/  @!P0 IADD3 R12, P1, PT, R8, R11, RZ ;  /* 0x0000000b080c8210 */ /* 0x002fe20007f3e0ff */
[----:B------:R-:W-:-:S04]  /*01b0*/  @!P0 IMAD.MOV.U32 R11, RZ, RZ, 0x1 ;  /* 0x00000001ff0b8424 */ /* 0x000fc800078e00ff */
[----:B------:R-:W-:Y:S01]  /*01c0*/  @!P0 IMAD.X R13, R9, 0x1, R7, P1 ;  /* 0x00000001090d8824 */ /* 0x000fe200008e0607 */
[----:B------:R-:W-:Y:S01]  /*01d0*/  IADD3 R6, P3, PT, -R11, R4, RZ ;  /* 0x000000040b067210 */ /* 0x000fe20007f7e1ff */
[----:B------:R-:W-:Y:S01]  /*01e0*/  @!P0 IMAD.MOV.U32 R7, RZ, RZ, RZ ;  /* 0x000000ffff078224 */ /* 0x000fe200078e00ff */
[----:B------:R-:W-:Y:S02]  /*01f0*/  ISETP.GT.U32.AND P2, PT, R4, R11, PT ;  /* 0x0000000b0400720c */ /* 0x000fe40003f44070 */
[----:B------:R-:W-:Y:S01]  /*0200*/  ISETP.LE.U32.AND P1, PT, R6, 0x3, PT ;  /* 0x000000030600780c */ /* 0x000fe20003f23070 */
[C---:B------:R-:W-:Y:S01]  /*0210*/  IMAD.X R6, R0.reuse, 0x1, ~R7, P3 ;  /* 0x0000000100067824 */ /* 0x040fe200018e0e07 */
[----:B------:R-:W-:-:S04]  /*0220*/  ISETP.GT.U32.AND.EX P2, PT, R0, R7, PT, P2 ;  /* 0x000000070000720c */ /* 0x000fc80003f44120 */
[----:B------:R-:W-:Y:S01]  /*0230*/  ISETP.LE.U32.OR.EX P1, PT, R6, RZ, !P2, P1 ;  /* 0x000000ff0600720c */ /* 0x000fe20005723510 */
[----:B--2---:R0:W-:-:S12]  /*0240*/  @!P0 STG.E.U8 desc[UR4][R12.64], R17 ;  /* 0x000000110c008986 */ /* 0x0041d8000c101104 */
[----:B------:R-:W-:Y:S05]  /*0250*/  @P1 BRA `(.L_x_0) ;  /* 0x0000000000501947 */ /* 0x000fea0003800000 */
[----:B------:R-:W-:Y:S02]  /*0260*/  IADD3 R6, P1, PT, R4, -0x3, RZ ;  /* 0xfffffffd04067810 */ /* 0x000fe40007f3e0ff */
[----:B------:R-:W-:Y:S02]  /*0270*/  PLOP3.LUT P0, PT, PT, PT, PT, 0x8, 0x80 ;  /* 0x000000000080781c */ /* 0x000fe40003f0e170 */
[----:B------:R-:W-:-:S11]  /*0280*/  IADD3.X R10, PT, PT, R0, -0x1, RZ, P1, !PT ;  /* 0xffffffff000a7810 */ /* 0x000fd60000ffe4ff */
.L_x_1:
[----:B0-----:R-:W-:-:S05]  /*0290*/  IADD3 R12, P1, PT, R2, R11, RZ ;  /* 0x0000000b020c7210 */ /* 0x001fca0007f3e0ff */
[----:B------:R-:W-:-:S05]  /*02a0*/  IMAD.X R13, R3, 0x1, R7, P1 ;  /* 0x00000001030d7824 */ /* 0x000fca00008e0607 */
[----:B-1----:R-:W2:Y:S01]  /*02b0*/  LDG.E.U8 R17, desc[UR4][R12.64] ;  /* 0x000000040c117981 */ /* 0x002ea2000c1e1100 */
[----:B------:R-:W-:-:S05]  /*02c0*/  IADD3 R14, P1, PT, R8, R11, RZ ;  /* 0x0000000b080e7210 */ /* 0x000fca0007f3e0ff */
[----:B------:R-:W-:-:S05]  /*02d0*/  IMAD.X R15, R9, 0x1, R7, P1 ;  /* 0x00000001090f7824 */ /* 0x000fca00008e0607 */
[----:B--2---:R1:W-:Y:S04]  /*02e0*/  STG.E.U8 desc[UR4][R14.64], R17 ;  /* 0x000000110e007986 */ /* 0x0043e8000c101104 */
[----:B------:R-:W2:Y:S04]  /*02f0*/  LDG.E.U8 R19, desc[UR4][R12.64+0x1] ;  /* 0x000001040c137981 */ /* 0x000ea8000c1e1100 */
[----:B--2---:R1:W-:Y:S04]  /*0300*/  STG.E.U8 desc[UR4][R14.64+0x1], R19 ;  /* 0x000001130e007986 */ /* 0x0043e8000c101104 */
[----:B------:R-:W2:Y:S01]  /*0310*/  LDG.E.U8 R21, desc[UR4][R12.64+0x2] ;  /* 0x000002040c157981 */ /* 0x000ea2000c1e1100 */
[----:B------:R-:W-:-:S04]  /*0320*/  IADD3 R11, P2, PT, R11, 0x4, RZ ;  /* 0x000000040b0b7810 */ /* 0x000fc80007f5e0ff */
[----:B------:R-:W-:Y:S01]  /*0330*/  ISETP.GE.U32.AND P1, PT, R11, R6, PT ;  /* 0x000000060b00720c */ /* 0x000fe20003f26070 */
[----:B------:R-:W-:-:S05]  /*0340*/  IMAD.X R7, RZ, RZ, R7, P2 ;  /* 0x000000ffff077224 */ /* 0x000fca00010e0607 */
[----:B------:R-:W-:Y:S01]  /*0350*/  ISETP.GE.U32.AND.EX P1, PT, R7, R10, PT, P1 ;  /* 0x0000000a0700720c */ /* 0x000fe20003f26110 */
[----:B--2---:R1:W-:Y:S04]  /*0360*/  STG.E.U8 desc[UR4][R14.64+0x2], R21 ;  /* 0x000002150e007986 */ /* 0x0043e8000c101104 */
[----:B------:R-:W2:Y:S04]  /*0370*/  LDG.E.U8 R23, desc[UR4][R12.64+0x3] ;  /* 0x000003040c177981 */ /* 0x000ea8000c1e1100 */
[----:B--2---:R1:W-:Y:S04]  /*0380*/  STG.E.U8 desc[UR4][R14.64+0x3], R23 ;  /* 0x000003170e007986 */ /* 0x0043e8000c101104 */
[----:B------:R-:W-:Y:S05]  /*0390*/  @!P1 BRA `(.L_x_1) ;  /* 0xfffffffc00bc9947 */ /* 0x000fea000383ffff */
.L_x_0:
[----:B------:R-:W-:Y:S02]  /*03a0*/  IADD3 R5, P3, PT, -R11, R4, RZ ;  /* 0x000000040b057210 */ /* 0x000fe40007f7e1ff */
[----:B------:R-:W-:Y:S02]  /*03b0*/  ISETP.GT.U32.AND P2, PT, R4, R11, PT ;  /* 0x0000000b0400720c */ /* 0x000fe40003f44070 */
[----:B------:R-:W-:Y:S01]  /*03c0*/  ISETP.LE.U32.AND P1, PT, R5, 0x1, PT ;  /* 0x000000010500780c */ /* 0x000fe20003f23070 */
[C---:B------:R-:W-:Y:S01]  /*03d0*/  IMAD.X R5, R0.reuse, 0x1, ~R7, P3 ;  /* 0x0000000100057824 */ /* 0x040fe200018e0e07 */
[----:B------:R-:W-:-:S04]  /*03e0*/  ISETP.GT.U32.AND.EX P2, PT, R0, R7, PT, P2 ;  /* 0x000000070000720c */ /* 0x000fc80003f44120 */
[----:B------:R-:W-:-:S13]  /*03f0*/  ISETP.LE.U32.OR.EX P1, PT, R5, RZ, !P2, P1 ;  /* 0x000000ff0500720c */ /* 0x000fda0005723510 */
[----:B0-----:R-:W-:-:S05]  /*0400*/  @!P1 IADD3 R12, P2, PT, R2, R11, RZ ;  /* 0x0000000b020c9210 */ /* 0x001fca0007f5e0ff */
[----:B------:R-:W-:-:S05]  /*0410*/  @!P1 IMAD.X R13, R3, 0x1, R7, P2 ;  /* 0x00000001030d9824 */ /* 0x000fca00010e0607 */
[----:B------:R-:W2:Y:S01]  /*0420*/  @!P1 LDG.E.U8 R5, desc[UR4][R12.64] ;  /* 0x000000040c059981 */ /* 0x000ea2000c1e1100 */
[----:B-1----:R-:W-:-:S05]  /*0430*/  @!P1 IADD3 R14, P2, PT, R8, R11, RZ ;  /* 0x0000000b080e9210 */ /* 0x002fca0007f5e0ff */
[--C-:B------:R-:W-:Y:S01]  /*0440*/  @!P1 IMAD.X R15, R9, 0x1, R7.reuse, P2 ;  /* 0x00000001090f9824 */ /* 0x100fe200010e0607 */
[----:B------:R-:W-:Y:S02]  /*0450*/  @!P1 IADD3 R11, P3, PT, R11, 0x2, RZ ;  /* 0x000000020b0b9810 */ /* 0x000fe40007f7e0ff */
[----:B------:R-:W-:Y:S02]  /*0460*/  @!P1 PLOP3.LUT P0, PT, PT, PT, PT, 0x8, 0x80 ;  /* 0x000000000080981c */ /* 0x000fe40003f0e170 */
[----:B------:R-:W-:Y:S01]  /*0470*/  ISETP.LT.U32.AND P2, PT, R11, R4, PT ;  /* 0x000000040b00720c */ /* 0x000fe20003f41070 */
[----:B------:R-:W-:Y:S01]  /*0480*/  @!P1 IMAD.X R7, RZ, RZ, R7, P3 ;  /* 0x000000ffff079224 */ /* 0x000fe200018e0607 */
[----:B--2---:R0:W-:Y:S04]  /*0490*/  @!P1 STG.E.U8 desc[UR4][R14.64], R5 ;  /* 0x000000050e009986 */ /* 0x0041e8000c101104 */
[----:B------:R-:W2:Y:S01]  /*04a0*/  @!P1 LDG.E.U8 R17, desc[UR4][R12.64+0x1] ;  /* 0x000001040c119981 */ /* 0x000ea2000c1e1100 */
[----:B------:R-:W-:-:S03]  /*04b0*/  ISETP.LT.U32.OR.EX P0, PT, R7, R0, P0, P2 ;  /* 0x000000000700720c */ /* 0x000fc60000701520 */
[----:B--2---:R0:W-:Y:S10]  /*04c0*/  @!P1 STG.E.U8 desc[UR4][R14.64+0x1], R17 ;  /* 0x000001110e009986 */ /* 0x0041f4000c101104 */
[----:B------:R-:W-:Y:S05]  /*04d0*/  @!P0 EXIT ;  /* 0x000000000000894d */ /* 0x000fea0003800000 */
[----:B------:R-:W-:-:S05]  /*04e0*/  IADD3 R2, P0, PT, R2, R11, RZ ;  /* 0x0000000b02027210 */ /* 0x000fca0007f1e0ff */
[----:B------:R-:W-:-:S06]  /*04f0*/  IMAD.X R3, R3, 0x1, R7, P0 ;  /* 0x0000000103037824 */ /* 0x000fcc00000e0607 */
[----:B------:R-:W2:Y:S01]  /*0500*/  LDG.E.U8 R3, desc[UR4][R2.64] ;  /* 0x0000000402037981 */ /* 0x000ea2000c1e1100 */
[----:B------:R-:W-:-:S05]  /*0510*/  IADD3 R4, P0, PT, R8, R11, RZ ;  /* 0x0000000b08047210 */ /* 0x000fca0007f1e0ff */
[----:B0-----:R-:W-:-:S05]  /*0520*/  IMAD.X R5, R9, 0x1, R7, P0 ;  /* 0x0000000109057824 */ /* 0x001fca00000e0607 */
[----:B--2---:R-:W-:Y:S01]  /*0530*/  STG.E.U8 desc[UR4][R4.64], R3 ;  /* 0x0000000304007986 */ /* 0x004fe2000c101104 */
[----:B------:R-:W-:Y:S05]  /*0540*/  EXIT ;  /* 0x000000000000794d */ /* 0x000fea0003800000 */
.L_x_2:
[----:B------:R-:W-:-:S00]  /*0550*/  BRA `(.L_x_2) ;  /* 0xfffffffc00fc7947 */ /* 0x000fc0000383ffff */
[----:B------:R-:W-:-:S00]  /*0560*/  NOP ;  /* 0x0000000000007918 */ /* 0x000fc00000000000 */
        /* <DEDUP_REMOVED lines=9> */
.L_x_9:


//--------------------- .text._Z6func_0PiP17flat_mem_alnreg_vPP12mem_alnreg_v --------------------------
	.section	.text._Z6func_0PiP17flat_mem_alnreg_vPP12mem_alnreg_v,"ax",@progbits
	.align	128
        .global         _Z6func_0PiP17flat_mem_alnreg_vPP12mem_alnreg_v
        .type           _Z6func_0PiP17flat_mem_alnreg_vPP12mem_alnreg_v,@function
        .size           _Z6func_0PiP17flat_mem_alnreg_vPP12mem_alnreg_v,(.L_x_10 - _Z6func_0PiP17flat_mem_alnreg_vPP12mem_alnreg_v)
        .other          _Z6func_0PiP17flat_mem_alnreg_vPP12mem_alnreg_v,@"STO_CUDA_ENTRY STV_DEFAULT"
_Z6func_0PiP17flat_mem_alnreg_vPP12mem_alnreg_v:
.text._Z6func_0PiP17flat_mem_alnreg_vPP12mem_alnreg_v:
[----:B------:R-:W0:Y:S01]  /*0000*/  LDC R1, c[0x0][0x37c] ;  /* 0x0000df00ff017b82 */ /* 0x000e220000000800 */
[----:B------:R-:W-:Y:S01]  /*0010*/  MOV R2, 0x0 ;  /* 0x0000000000027802 */ /* 0x000fe20000000f00 */
[----:B------:R-:W-:Y:S01]  /*0020*/  IMAD.MOV.U32 R4, RZ, RZ, 0x18 ;  /* 0x00000018ff047424 */ /* 0x000fe200078e00ff */
[----:B------:R-:W1:Y:S01]  /*0030*/  LDCU.64 UR36, c[0x0][0x358] ;  /* 0x00006b00ff2477ac */ /* 0x000e620008000a00 */
[----:B------:R-:W-:-:S04]  /*0040*/  IMAD.MOV.U32 R5, RZ, RZ, RZ ;  /* 0x000000ffff057224 */ /* 0x000fc800078e00ff */
[----:B------:R2:W3:Y:S03]  /*0050*/  LDC.64 R6, c[0x4][R2] ;  /* 0x0100000002067b82 */ /* 0x0004e60000000a00 */
[----:B------:R-:W-:-:S07]  /*0060*/  LEPC R20, `(.L_x_3) ;  /* 0x000000001014794e */ /* 0x000fce0000000000 */
[----:B0123--:R-:W-:Y:S05]  /*0070*/  CALL.ABS.NOINC R6 ;  /* 0x0000000006007343 */ /* 0x00ffea0003c00000 */
.L_x_3:
[----:B------:R-:W-:Y:S02]  /*0080*/  HFMA2 R6, -RZ, RZ, 0, 5.9604644775390625e-07 ;  /* 0x0000000aff067431 */ /* 0x000fe400000001ff */
[----:B------:R-:W-:Y:S01]  /*0090*/  IMAD.MOV.U32 R7, RZ, RZ, 0x0 ;  /* 0x00000000ff077424 */ /* 0x000fe200078e00ff */
[----:B------:R-:W-:Y:S01]  /*00a0*/  MOV R9, 0x0 ;  /* 0x0000000000097802 */ /* 0x000fe20000000f00 */
[----:B------:R-:W-:Y:S01]  /*00b0*/  IMAD.MOV.U32 R8, RZ, RZ, 0xf ;  /* 0x0000000fff087424 */ /* 0x000fe200078e00ff */
[----:B------:R-:W-:Y:S01]  /*00c0*/  MOV R17, R5 ;  /* 0x0000000500117202 */ /* 0x000fe20000000f00 */
[----:B------:R-:W-:Y:S01]  /*00d0*/  IMAD.MOV.U32 R16, RZ, RZ, R4 ;  /* 0x000000ffff107224 */ /* 0x000fe200078e0004 */
[----:B------:R-:W0:Y:S01]  /*00e0*/  LDC.64 R2, c[0x4][R2] ;  /* 0x0100000002027b82 */ /* 0x000e220000000a00 */
[----:B------:R-:W-:Y:S02]  /*00f0*/  HFMA2 R5, -RZ, RZ, 0, 0 ;  /* 0x00000000ff057431 */ /* 0x000fe400000001ff */
[----:B------:R-:W-:Y:S01]  /*0100*/  IMAD.MOV.U32 R4, RZ, RZ, 0x370 ;  /* 0x00000370ff047424 */ /* 0x000fe200078e00ff */
[----:B------:R1:W-:Y:S04]  /*0110*/  ST.E.64 desc[UR36][R16.64], R6 ;  /* 0x0000000610007985 */ /* 0x0003e8000c101b24 */
[----:B------:R1:W-:Y:S02]  /*0120*/  ST.E.64 desc[UR36][R16.64+0x8], R8 ;  /* 0x0000080810007985 */ /* 0x0003e4000c101b24 */
[----:B------:R-:W-:-:S07]  /*0130*/  LEPC R20, `(.L_x_4) ;  /* 0x000000001014794e */ /* 0x000fce0000000000 */
[----:B01----:R-:W-:Y:S05]  /*0140*/  CALL.ABS.NOINC R2 ;  /* 0x0000000002007343 */ /* 0x003fea0003c00000 */
.L_x_4:
[----:B------:R-:W2:Y:S01]  /*0150*/  LD.E.64 R2, desc[UR36][R16.64] ;  /* 0x0000002410027980 */ /* 0x000ea2000c101b00 */
[----:B------:R-:W0:Y:S01]  /*0160*/  LDC.64 R6, c[0x0][0x390] ;  /* 0x0000e400ff067b82 */ /* 0x000e220000000a00 */
[----:B------:R-:W-:Y:S01]  /*0170*/  BSSY.RECONVERGENT B0, `(.L_x_5) ;  /* 0x0000015000007945 */ /* 0x000fe20003800200 */
[----:B------:R-:W0:Y:S01]  /*0180*/  S2R R0, SR_CTAID.X ;  /* 0x0000000000007919 */ /* 0x000e220000002500 */
[----:B------:R1:W-:Y:S01]  /*0190*/  ST.E.64 desc[UR36][R16.64+0x10], R4 ;  /* 0x0000100410007985 */ /* 0x0003e2000c101b24 */
[----:B0-----:R-:W-:Y:S01]  /*01a0*/  IMAD.WIDE.U32 R6, R0, 0x8, R6 ;  /* 0x0000000800067825 */ /* 0x001fe200078e0006 */
[----:B--2---:R-:W-:-:S04]  /*01b0*/  ISETP.NE.U32.AND P0, PT, R2, RZ, PT ;  /* 0x000000ff0200720c */ /* 0x004fc80003f05070 */
[----:B------:R-:W-:-:S13]  /*01c0*/  ISETP.NE.AND.EX P0, PT, R3, RZ, PT, P0 ;  /* 0x000000ff0300720c */ /* 0x000fda0003f05300 */
[----:B-1----:R-:W-:Y:S05]  /*01d0*/  @!P0 BRA `(.L_x_6) ;  /* 0x0000000000388947 */ /* 0x002fea0003800000 */
[----:B------:R-:W-:Y:S01]  /*01e0*/  IMAD.MOV.U32 R9, RZ, RZ, RZ ;  /* 0x000000ffff097224 */ /* 0x000fe200078e00ff */
[----:B------:R-:W-:-:S07]  /*01f0*/  MOV R11, RZ ;  /* 0x000000ff000b7202 */ /* 0x000fce0000000f00 */
.L_x_7:
[----:B------:R-:W2:Y:S01]  /*0200*/  LD.E.64 R2, desc[UR36][R16.64+0x10] ;  /* 0x0000102410027980 */ /* 0x000ea2000c101b00 */
[----:B------:R-:W-:Y:S02]  /*0210*/  IMAD R5, R11, 0x58, RZ ;  /* 0x000000580b057824 */ /* 0x000fe400078e02ff */
[----:B--2---:R-:W-:-:S04]  /*0220*/  IMAD.WIDE.U32 R2, R9, 0x58, R2 ;  /* 0x0000005809027825 */ /* 0x004fc800078e0002 */
[----:B------:R-:W-:Y:S01]  /*0230*/  IMAD.IADD R5, R3, 0x1, R5 ;  /* 0x0000000103057824 */ /* 0x000fe200078e0205 */
[----:B------:R-:W-:-:S05]  /*0240*/  MOV R4, R2 ;  /* 0x0000000200047202 */ /* 0x000fca0000000f00 */
[----:B------:R0:W-:Y:S04]  /*0250*/  ST.E desc[UR36][R4.64+0x1c], R9 ;  /* 0x00001c0904007985 */ /* 0x0001e8000c101924 */
[----:B------:R-:W2:Y:S01]  /*0260*/  LD.E.64 R2, desc[UR36][R16.64] ;  /* 0x0000002410027980 */ /* 0x000ea2000c101b00 */
[----:B0-----:R-:W-:-:S05]  /*0270*/  IADD3 R9, P0, PT, R9, 0x1, RZ ;  /* 0x0000000109097810 */ /* 0x001fca0007f1e0ff */
[----:B------:R-:W-:Y:S01]  /*0280*/  IMAD.X R11, RZ, RZ, R11, P0 ;  /* 0x000000ffff0b7224 */ /* 0x000fe200000e060b */
[----:B--2---:R-:W-:-:S04]  /*0290*/  ISETP.GT.U32.AND P0, PT, R2, R9, PT ;  /* 0x000000090200720c */ /* 0x004fc80003f04070 */
[----:B------:R-:W-:-:S13]  /*02a0*/  ISETP.GT.U32.AND.EX P0, PT, R3, R11, PT, P0 ;  /* 0x0000000b0300720c */ /* 0x000fda0003f04100 */
[----:B------:R-:W-:Y:S05]  /*02b0*/  @P0 BRA `(.L_x_7) ;  /* 0xfffffffc00d00947 */ /* 0x000fea000383ffff */
.L_x_6:
[----:B------:R-:W-:Y:S05]  /*02c0*/  BSYNC.RECONVERGENT B0 ;  /* 0x0000000000007941 */ /* 0x000fea0003800200 */
.L_x_5:
[----:B------:R0:W-:Y:S04]  /*02d0*/  STG.E.64 desc[UR36][R6.64], R16 ;  /* 0x0000001006007986 */ /* 0x0001e8000c101b24 */
[----:B------:R-:W2:Y:S01]  /*02e0*/  LD.E R8, desc[UR36][R16.64] ;  /* 0x0000002410087980 */ /* 0x000ea2000c101900 */
[----:B------:R-:W1:Y:S01]  /*02f0*/  LDC.64 R2, c[0x0][0x380] ;  /* 0x0000e000ff027b82 */ /* 0x000e620000000a00 */
[----:B------:R-:W-:Y:S01]  /*0300*/  VOTEU.ANY UR4, UPT, PT ;  /* 0x0000000000047886 */ /* 0x000fe200038e0100 */
[----:B------:R-:W3:Y:S01]  /*0310*/  S2R R4, SR_LANEID ;  /* 0x0000000000047919 */ /* 0x000ee20000000000 */
[----:B------:R-:W-:-:S05]  /*0320*/  UFLO.U32 UR4, UR4 ;  /* 0x00000004000472bd */ /* 0x000fca00080e0000 */
[----:B0-----:R-:W0:Y:S01]  /*0330*/  LDC.64 R6, c[0x0][0x388] ;  /* 0x0000e200ff067b82 */ /* 0x001e220000000a00 */
[----:B---3--:R-:W-:-:S07]  /*0340*/  ISETP.EQ.U32.AND P0, PT, R4, UR4, PT ;  /* 0x0000000404007c0c */ /* 0x008fce000bf02070 */
[----:B--2---:R-:W2:Y:S02]  /*0350*/  REDUX.SUM UR5, R8 ;  /* 0x00000000080573c4 */ /* 0x004ea4000000c000 */
[----:B--2---:R-:W-:-:S05]  /*0360*/  MOV R11, UR5 ;  /* 0x00000005000b7c02 */ /* 0x004fca0008000f00 */
[----:B-1----:R-:W-:Y:S04]  /*0370*/  @P0 REDG.E.ADD.STRONG.GPU desc[UR36][R2.64], R11 ;  /* 0x0000000b0200098e */ /* 0x002fe8000c12e124 */
[----:B------:R-:W2:Y:S01]  /*0380*/  LD.E.64 R4, desc[UR36][R16.64] ;  /* 0x0000002410047980 */ /* 0x000ea2000c101b00 */
[----:B0-----:R-:W-:-:S05]  /*0390*/  IMAD.WIDE.U32 R6, R0, 0x10, R6 ;  /* 0x0000001000067825 */ /* 0x001fca00078e0006 */
[----:B--2---:R-:W-:Y:S04]  /*03a0*/  STG.E.64 desc[UR36][R6.64], R4 ;  /* 0x0000000406007986 */ /* 0x004fe8000c101b24 */
[----:B------:R-:W2:Y:S04]  /*03b0*/  LD.E.64 R8, desc[UR36][R16.64+0x8] ;  /* 0x0000082410087980 */ /* 0x000ea8000c101b00 */
[----:B--2---:R-:W-:Y:S01]  /*03c0*/  STG.E.64 desc[UR36][R6.64+0x8], R8 ;  /* 0x0000080806007986 */ /* 0x004fe2000c101b24 */
[----:B------:R-:W-:Y:S05]  /*03d0*/  EXIT ;  /* 0x000000000000794d */ /* 0x000fea0003800000 */
.L_x_8:
        /* <DEDUP_REMOVED lines=10> */
.L_x_10:


//--------------------- .nv.shared.reserved.0     --------------------------
	.section	.nv.shared.reserved.0,"aw",@nobits
	.weak		__nv_reservedSMEM_offset_0_alias
	.size		__nv_reservedSMEM_offset_0_alias, 0, 64
	.other		__nv_reservedSMEM_offset_0_alias,@"STO_CUDA_RESERVED_SHARED STV_DEFAULT"
__nv_reservedSMEM_offset_0_alias:
	.zero		0
	.zero		64


//--------------------- .nv.constant0._Z6func_1PP12mem_alnreg_vPiP12mem_alnreg_t --------------------------
	.section	.nv.constant0._Z6func_1PP12mem_alnreg_vPiP12mem_alnreg_t,"a",@progbits
	.sectionflags	@""
	.align	4
.nv.constant0._Z6func_1PP12mem_alnreg_vPiP12mem_alnreg_t:
	.zero		920


//--------------------- .nv.constant0._Z6func_0PiP17flat_mem_alnreg_vPP12mem_alnreg_v --------------------------
	.section	.nv.constant0._Z6func_0PiP17flat_mem_alnreg_vPP12mem_alnreg_v,"a",@progbits
	.sectionflags	@""
	.align	4
.nv.constant0._Z6func_0PiP17flat_mem_alnreg_vPP12mem_alnreg_v:
	.zero		920


//--------------------- SYMBOLS --------------------------

	.type		.nv.reservedSmem.offset0,@object
	.size		.nv.reservedSmem.offset0,0x4
	.type		malloc,@function
